	.headerflags	@"EF_CUDA_TEXMODE_UNIFIED EF_CUDA_64BIT_ADDRESS EF_CUDA_ACCELERATORS EF_CUDA_SM90 EF_CUDA_VIRTUAL_SM(EF_CUDA_SM90)"
	.elftype	@"ET_EXEC"


//--------------------- .nv.info                  --------------------------
	.section	.nv.info,"",@"SHT_CUDA_INFO"
	.align	4


	//----- nvinfo : EIATTR_REGCOUNT
	.align		4
        /*0000*/ 	.byte	0x04, 0x2f
        /*0002*/ 	.short	(.L_3 - .L_2)
	.align		4
.L_2:
        /*0004*/ 	.word	index@(triton_poi_fused__native_batch_norm_legit_no_training_cat_relu_12)
        /*0008*/ 	.word	0x00000017


	//----- nvinfo : EIATTR_MIN_STACK_SIZE
	.align		4
.L_3:
        /*000c*/ 	.byte	0x04, 0x12
        /*000e*/ 	.short	(.L_5 - .L_4)
	.align		4
.L_4:
        /*0010*/ 	.word	index@(triton_poi_fused__native_batch_norm_legit_no_training_cat_relu_12)
        /*0014*/ 	.word	0x00000000


	//----- nvinfo : EIATTR_FRAME_SIZE
	.align		4
.L_5:
        /*0018*/ 	.byte	0x04, 0x11
        /*001a*/ 	.short	(.L_7 - .L_6)
	.align		4
.L_6:
        /*001c*/ 	.word	index@(triton_poi_fused__native_batch_norm_legit_no_training_cat_relu_12)
        /*0020*/ 	.word	0x00000000


	//----- nvinfo : EIATTR_MIN_STACK_SIZE
	.align		4
.L_7:
        /*0024*/ 	.byte	0x04, 0x12
        /*0026*/ 	.short	(.L_9 - .L_8)
	.align		4
.L_8:
        /*0028*/ 	.word	index@(triton_poi_fused__native_batch_norm_legit_no_training_cat_relu_12)
        /*002c*/ 	.word	0x00000000
.L_9:


//--------------------- .nv.info.triton_poi_fused__native_batch_norm_legit_no_training_cat_relu_12 --------------------------
	.section	.nv.info.triton_poi_fused__native_batch_norm_legit_no_training_cat_relu_12,"",@"SHT_CUDA_INFO"
	.sectionflags	@""
	.align	4


	//----- nvinfo : EIATTR_CUDA_API_VERSION
	.align		4
        /*0000*/ 	.byte	0x04, 0x37
        /*0002*/ 	.short	(.L_11 - .L_10)
.L_10:
        /*0004*/ 	.word	0x0000007c


	//----- nvinfo : EIATTR_KPARAM_INFO
	.align		4
.L_11:
        /*0008*/ 	.byte	0x04, 0x17
        /*000a*/ 	.short	(.L_13 - .L_12)
.L_12:
        /*000c*/ 	.word	0x00000000
        /*0010*/ 	.short	0x0008
        /*0012*/ 	.short	0x0040
        /*0014*/ 	.byte	0x00, 0xf0, 0x11, 0x00


	//----- nvinfo : EIATTR_KPARAM_INFO
	.align		4
.L_13:
        /*0018*/ 	.byte	0x04, 0x17
        /*001a*/ 	.short	(.L_15 - .L_14)
.L_14:
        /*001c*/ 	.word	0x00000000
        /*0020*/ 	.short	0x0007
        /*0022*/ 	.short	0x0038
        /*0024*/ 	.byte	0x00, 0xf4, 0x21, 0x00


	//----- nvinfo : EIATTR_KPARAM_INFO
	.align		4
.L_15:
        /*0028*/ 	.byte	0x04, 0x17
        /*002a*/ 	.short	(.L_17 - .L_16)
.L_16:
        /*002c*/ 	.word	0x00000000
        /*0030*/ 	.short	0x0006
        /*0032*/ 	.short	0x0030
        /*0034*/ 	.byte	0x00, 0xf4, 0x21, 0x00


	//----- nvinfo : EIATTR_KPARAM_INFO
	.align		4
.L_17:
        /*0038*/ 	.byte	0x04, 0x17
        /*003a*/ 	.short	(.L_19 - .L_18)
.L_18:
        /*003c*/ 	.word	0x00000000
        /*0040*/ 	.short	0x0005
        /*0042*/ 	.short	0x0028
        /*0044*/ 	.byte	0x00, 0xf4, 0x21, 0x00


	//----- nvinfo : EIATTR_KPARAM_INFO
	.align		4
.L_19:
        /*0048*/ 	.byte	0x04, 0x17
        /*004a*/ 	.short	(.L_21 - .L_20)
.L_20:
        /*004c*/ 	.word	0x00000000
        /*0050*/ 	.short	0x0004
        /*0052*/ 	.short	0x0020
        /*0054*/ 	.byte	0x00, 0xf4, 0x21, 0x00


	//----- nvinfo : EIATTR_KPARAM_INFO
	.align		4
.L_21:
        /*0058*/ 	.byte	0x04, 0x17
        /*005a*/ 	.short	(.L_23 - .L_22)
.L_22:
        /*005c*/ 	.word	0x00000000
        /*0060*/ 	.short	0x0003
        /*0062*/ 	.short	0x0018
        /*0064*/ 	.byte	0x00, 0xf4, 0x21, 0x00


	//----- nvinfo : EIATTR_KPARAM_INFO
	.align		4
.L_23:
        /*0068*/ 	.byte	0x04, 0x17
        /*006a*/ 	.short	(.L_25 - .L_24)
.L_24:
        /*006c*/ 	.word	0x00000000
        /*0070*/ 	.short	0x0002
        /*0072*/ 	.short	0x0010
        /*0074*/ 	.byte	0x00, 0xf4, 0x21, 0x00


	//----- nvinfo : EIATTR_KPARAM_INFO
	.align		4
.L_25:
        /*0078*/ 	.byte	0x04, 0x17
        /*007a*/ 	.short	(.L_27 - .L_26)
.L_26:
        /*007c*/ 	.word	0x00000000
        /*0080*/ 	.short	0x0001
        /*0082*/ 	.short	0x0008
        /*0084*/ 	.byte	0x00, 0xf4, 0x21, 0x00


	//----- nvinfo : EIATTR_KPARAM_INFO
	.align		4
.L_27:
        /*0088*/ 	.byte	0x04, 0x17
        /*008a*/ 	.short	(.L_29 - .L_28)
.L_28:
        /*008c*/ 	.word	0x00000000
        /*0090*/ 	.short	0x0000
        /*0092*/ 	.short	0x0000
        /*0094*/ 	.byte	0x00, 0xf4, 0x21, 0x00


	//----- nvinfo : EIATTR_SPARSE_MMA_MASK
	.align		4
.L_29:
        /*0098*/ 	.byte	0x03, 0x50
        /*009a*/ 	.short	0x0000


	//----- nvinfo : EIATTR_MAXREG_COUNT
	.align		4
        /*009c*/ 	.byte	0x03, 0x1b
        /*009e*/ 	.short	0x00ff


	//----- nvinfo : EIATTR_EXIT_INSTR_OFFSETS
	.align		4
        /*00a0*/ 	.byte	0x04, 0x1c
        /*00a2*/ 	.short	(.L_31 - .L_30)


	//   ....[0]....
.L_30:
        /*00a4*/ 	.word	0x00000520


	//----- nvinfo : EIATTR_REQNTID
	.align		4
.L_31:
        /*00a8*/ 	.byte	0x04, 0x10
        /*00aa*/ 	.short	(.L_33 - .L_32)
.L_32:
        /*00ac*/ 	.word	0x00000080
        /*00b0*/ 	.word	0x00000001
        /*00b4*/ 	.word	0x00000001


	//----- nvinfo : EIATTR_CBANK_PARAM_SIZE
	.align		4
.L_33:
        /*00b8*/ 	.byte	0x03, 0x19
        /*00ba*/ 	.short	0x0044


	//----- nvinfo : EIATTR_PARAM_CBANK
	.align		4
        /*00bc*/ 	.byte	0x04, 0x0a
        /*00be*/ 	.short	(.L_35 - .L_34)
	.align		4
.L_34:
        /*00c0*/ 	.word	index@(.nv.constant0.triton_poi_fused__native_batch_norm_legit_no_training_cat_relu_12)
        /*00c4*/ 	.short	0x0210
        /*00c6*/ 	.short	0x0044


	//----- nvinfo : EIATTR_SW_WAR
	.align		4
.L_35:
        /*00c8*/ 	.byte	0x04, 0x36
        /*00ca*/ 	.short	(.L_37 - .L_36)
.L_36:
        /*00cc*/ 	.word	0x00000008
.L_37:


//--------------------- .nv.callgraph             --------------------------
	.section	.nv.callgraph,"",@"SHT_CUDA_CALLGRAPH"
	.align	4
	.sectionentsize	8
	.align		4
        /*0000*/ 	.word	0x00000000
	.align		4
        /*0004*/ 	.word	0xffffffff
	.align		4
        /*0008*/ 	.word	0x00000000
	.align		4
        /*000c*/ 	.word	0xfffffffe
	.align		4
        /*0010*/ 	.word	0x00000000
	.align		4
        /*0014*/ 	.word	0xfffffffd
	.align		4
        /*0018*/ 	.word	0x00000000
	.align		4
        /*001c*/ 	.word	0xfffffffc


//--------------------- .nv.constant4             --------------------------
	.section	.nv.constant4,"a",@progbits
	.align	8
	.align		8
.nv.constant4:
        /*0000*/ 	.dword	_$_str
	.align		8
        /*0008*/ 	.dword	_$_str_$_2


//--------------------- .text.triton_poi_fused__native_batch_norm_legit_no_training_cat_relu_12 --------------------------
	.section	.text.triton_poi_fused__native_batch_norm_legit_no_training_cat_relu_12,"ax",@progbits
	.align	128
        .global         triton_poi_fused__native_batch_norm_legit_no_training_cat_relu_12
        .type           triton_poi_fused__native_batch_norm_legit_no_training_cat_relu_12,@function
        .size           triton_poi_fused__native_batch_norm_legit_no_training_cat_relu_12,(.L_x_1 - triton_poi_fused__native_batch_norm_legit_no_training_cat_relu_12)
        .other          triton_poi_fused__native_batch_norm_legit_no_training_cat_relu_12,@"STO_CUDA_ENTRY STV_DEFAULT"
triton_poi_fused__native_batch_norm_legit_no_training_cat_relu_12:
.text.triton_poi_fused__native_batch_norm_legit_no_training_cat_relu_12:
[----:B------:R-:W-:Y:S01]  /*0000*/  LDC R1, c[0x0][0x28] ;  /* 0x00000a00ff017b82 */ /* 0x000fe20000000800 */
[----:B------:R-:W1:Y:S07]  /*0010*/  S2R R0, SR_TID.X ;  /* 0x0000000000007919 */ /* 0x000e6e0000002100 */
[----:B------:R-:W2:Y:S01]  /*0020*/  LDC.64 R4, c[0x0][0x228] ;  /* 0x00008a00ff047b82 */ /* 0x000ea20000000a00 */
[----:B------:R-:W-:Y:S01]  /*0030*/  ULDC.64 UR4, c[0x0][0x208] ;  /* 0x0000820000047ab9 */ /* 0x000fe20000000a00 */
[----:B------:R-:W-:Y:S01]  /*0040*/  ULDC.64 UR6, c[0x0][0x218] ;  /* 0x0000860000067ab9 */ /* 0x000fe20000000a00 */
[----:B------:R-:W3:Y:S01]  /*0050*/  S2R R3, SR_CTAID.X ;  /* 0x0000000000037919 */ /* 0x000ee20000002500 */
[----:B-1----:R-:W-:-:S05]  /*0060*/  IMAD.SHL.U32 R0, R0, 0x2, RZ ;  /* 0x0000000200007824 */ /* 0x002fca00078e00ff */
[----:B------:R-:W-:-:S05]  /*0070*/  LOP3.LUT R0, R0, 0xfe, RZ, 0xc0, !PT ;  /* 0x000000fe00007812 */ /* 0x000fca00078ec0ff */
[----:B---3--:R-:W-:-:S05]  /*0080*/  IMAD R0, R3, 0x100, R0 ;  /* 0x0000010003007824 */ /* 0x008fca00078e0200 */
[----:B------:R-:W-:-:S04]  /*0090*/  SHF.R.S32.HI R3, RZ, 0x1f, R0 ;  /* 0x0000001fff037819 */ /* 0x000fc80000011400 */
[----:B------:R-:W-:-:S04]  /*00a0*/  LEA.HI R8, R3, R0, RZ, 0x6 ;  /* 0x0000000003087211 */ /* 0x000fc800078f30ff */
[----:B------:R-:W-:-:S05]  /*00b0*/  SHF.R.S32.HI R6, RZ, 0x6, R8 ;  /* 0x00000006ff067819 */ /* 0x000fca0000011408 */
[----:B------:R-:W-:-:S05]  /*00c0*/  IMAD.HI R2, R6, 0x66666667, RZ ;  /* 0x6666666706027827 */ /* 0x000fca00078e02ff */
[----:B------:R-:W-:-:S04]  /*00d0*/  SHF.R.U32.HI R3, RZ, 0x1f, R2 ;  /* 0x0000001fff037819 */ /* 0x000fc80000011602 */
[----:B------:R-:W-:-:S05]  /*00e0*/  LEA.HI.SX32 R3, R2, R3, 0x1b ;  /* 0x0000000302037211 */ /* 0x000fca00078fdaff */
[----:B------:R-:W-:Y:S02]  /*00f0*/  IMAD R6, R3, -0x50, R6 ;  /* 0xffffffb003067824 */ /* 0x000fe400078e0206 */
[----:B------:R-:W-:Y:S01]  /*0100*/  IMAD.HI R9, R0, 0x66666667, RZ ;  /* 0x6666666700097827 */ /* 0x000fe200078e02ff */
[----:B------:R-:W1:Y:S03]  /*0110*/  LDC.64 R2, c[0x0][0x210] ;  /* 0x00008400ff027b82 */ /* 0x000e660000000a00 */
[----:B--2---:R-:W-:-:S05]  /*0120*/  IMAD.WIDE R4, R6, 0x4, R4 ;  /* 0x0000000406047825 */ /* 0x004fca00078e0204 */
[----:B------:R2:W3:Y:S01]  /*0130*/  LDG.E.EL R7, desc[UR4][R4.64] ;  /* 0x0000000404077981 */ /* 0x0004e2000c2e1900 */
[----:B------:R-:W-:-:S04]  /*0140*/  SHF.R.U32.HI R10, RZ, 0x1f, R9 ;  /* 0x0000001fff0a7819 */ /* 0x000fc80000011609 */
[----:B------:R-:W-:Y:S01]  /*0150*/  LEA.HI.SX32 R11, R9, R10, 0x15 ;  /* 0x0000000a090b7211 */ /* 0x000fe200078faaff */
[----:B------:R-:W-:Y:S01]  /*0160*/  IMAD.SHL.U32 R10, R6, 0x40, RZ ;  /* 0x00000040060a7824 */ /* 0x000fe200078e00ff */
[----:B------:R-:W-:-:S03]  /*0170*/  LOP3.LUT R9, R8, 0xffffffc0, RZ, 0xc0, !PT ;  /* 0xffffffc008097812 */ /* 0x000fc600078ec0ff */
[C---:B------:R-:W-:Y:S02]  /*0180*/  IMAD R12, R11.reuse, 0x300, RZ ;  /* 0x000003000b0c7824 */ /* 0x040fe400078e02ff */
[----:B------:R-:W-:Y:S02]  /*0190*/  IMAD.IADD R9, R0, 0x1, -R9 ;  /* 0x0000000100097824 */ /* 0x000fe400078e0a09 */
[C---:B------:R-:W-:Y:S01]  /*01a0*/  IMAD R8, R11.reuse, -0x1400, R0 ;  /* 0xffffec000b087824 */ /* 0x040fe200078e0200 */
[--C-:B------:R-:W-:Y:S02]  /*01b0*/  SHF.R.S32.HI R13, RZ, 0x1f, R12.reuse ;  /* 0x0000001fff0d7819 */ /* 0x100fe4000001140c */
[----:B--2---:R-:W-:Y:S01]  /*01c0*/  IADD3 R5, P0, P1, R10, R9, R12 ;  /* 0x000000090a057210 */ /* 0x004fe2000791e00c */
[----:B------:R-:W-:Y:S01]  /*01d0*/  IMAD R17, R11, 0x1100, R8 ;  /* 0x000011000b117824 */ /* 0x000fe200078e0208 */
[----:B------:R-:W-:Y:S02]  /*01e0*/  SHF.R.S32.HI R4, RZ, 0x1f, R9 ;  /* 0x0000001fff047819 */ /* 0x000fe40000011409 */
[----:B------:R-:W2:Y:S01]  /*01f0*/  LDC.64 R8, c[0x0][0x220] ;  /* 0x00008800ff087b82 */ /* 0x000ea20000000a00 */
[----:B------:R-:W-:Y:S01]  /*0200*/  SHF.R.S32.HI R10, RZ, 0x1f, R10 ;  /* 0x0000001fff0a7819 */ /* 0x000fe2000001140a */
[----:B-1----:R-:W-:Y:S01]  /*0210*/  IMAD.WIDE R16, R17, 0x4, R2 ;  /* 0x0000000411107825 */ /* 0x002fe200078e0202 */
[----:B------:R-:W-:-:S02]  /*0220*/  LEA R18, P2, R5, UR6, 0x2 ;  /* 0x0000000605127c11 */ /* 0x000fc4000f8410ff */
[----:B------:R-:W-:Y:S02]  /*0230*/  CS2R R2, SRZ ;  /* 0x0000000000027805 */ /* 0x000fe4000001ff00 */
[----:B------:R-:W-:Y:S02]  /*0240*/  IADD3.X R4, R10, R4, R13, P0, P1 ;  /* 0x000000040a047210 */ /* 0x000fe400007e240d */
[C---:B------:R-:W-:Y:S01]  /*0250*/  ISETP.GE.AND P1, PT, R6.reuse, 0x44, PT ;  /* 0x000000440600780c */ /* 0x040fe20003f26270 */
[----:B------:R-:W1:Y:S01]  /*0260*/  LDC.64 R12, c[0x0][0x230] ;  /* 0x00008c00ff0c7b82 */ /* 0x000e620000000a00 */
[----:B------:R-:W-:Y:S02]  /*0270*/  ISETP.GT.AND P0, PT, R6, 0x43, PT ;  /* 0x000000430600780c */ /* 0x000fe40003f04270 */
[----:B------:R-:W-:-:S05]  /*0280*/  LEA.HI.X R19, R5, UR7, R4, 0x2, P2 ;  /* 0x0000000705137c11 */ /* 0x000fca00090f1404 */
[----:B------:R-:W4:Y:S01]  /*0290*/  LDC.64 R10, c[0x0][0x238] ;  /* 0x00008e00ff0a7b82 */ /* 0x000f220000000a00 */
[----:B------:R-:W-:-:S03]  /*02a0*/  CS2R R4, SRZ ;  /* 0x0000000000047805 */ /* 0x000fc6000001ff00 */
[----:B------:R-:W5:Y:S01]  /*02b0*/  @!P1 LDG.E.64 R2, desc[UR4][R16.64] ;  /* 0x0000000410029981 */ /* 0x000f62000c1e1b00 */
[----:B--2---:R-:W-:-:S03]  /*02c0*/  IMAD.WIDE R8, R6, 0x4, R8 ;  /* 0x0000000406087825 */ /* 0x004fc600078e0208 */
[----:B------:R-:W2:Y:S04]  /*02d0*/  @P0 LDG.E.64 R4, desc[UR4][R18.64+-0x4400] ;  /* 0xffbc000412040981 */ /* 0x000ea8000c1e1b00 */
[----:B------:R1:W2:Y:S02]  /*02e0*/  LDG.E.EL R8, desc[UR4][R8.64] ;  /* 0x0000000408087981 */ /* 0x0002a4000c2e1900 */
[----:B-1----:R-:W-:-:S06]  /*02f0*/  IMAD.WIDE R12, R6, 0x4, R12 ;  /* 0x00000004060c7825 */ /* 0x002fcc00078e020c */
[----:B------:R-:W2:Y:S01]  /*0300*/  LDG.E.EL R12, desc[UR4][R12.64] ;  /* 0x000000040c0c7981 */ /* 0x000ea2000c2e1900 */
[----:B----4-:R-:W-:Y:S02]  /*0310*/  IMAD.WIDE R14, R6, 0x4, R10 ;  /* 0x00000004060e7825 */ /* 0x010fe400078e020a */
[----:B------:R-:W1:Y:S04]  /*0320*/  LDC.64 R10, c[0x0][0x240] ;  /* 0x00009000ff0a7b82 */ /* 0x000e680000000a00 */
[----:B------:R-:W4:Y:S01]  /*0330*/  LDG.E.EL R15, desc[UR4][R14.64] ;  /* 0x000000040e0f7981 */ /* 0x000f22000c2e1900 */
[----:B0-----:R-:W-:Y:S02]  /*0340*/  IMAD.MOV.U32 R9, RZ, RZ, 0x3e800000 ;  /* 0x3e800000ff097424 */ /* 0x001fe400078e00ff */
[----:B-1----:R-:W-:-:S04]  /*0350*/  IMAD.WIDE R10, R0, 0x4, R10 ;  /* 0x00000004000a7825 */ /* 0x002fc800078e020a */
[----:B---3--:R-:W-:Y:S02]  /*0360*/  FADD R20, R7, 9.9999997473787516356e-06 ;  /* 0x3727c5ac07147421 */ /* 0x008fe40000000000 */
[----:B------:R-:W0:Y:S02]  /*0370*/  LDC.64 R6, c[0x0][0x248] ;  /* 0x00009200ff067b82 */ /* 0x000e240000000a00 */
[----:B------:R-:W1:Y:S02]  /*0380*/  MUFU.SQRT R16, R20 ;  /* 0x0000001400107308 */ /* 0x000e640000002000 */
[C---:B-1----:R-:W-:Y:S02]  /*0390*/  FSETP.GT.AND P2, PT, R16.reuse, 8.50705917302346158658e+37, PT ;  /* 0x7e8000001000780b */ /* 0x042fe40003f44000 */
[----:B------:R-:W-:-:S11]  /*03a0*/  FSETP.GEU.AND P3, PT, R16, 1.175494350822287508e-38, PT ;  /* 0x008000001000780b */ /* 0x000fd60003f6e000 */
[----:B------:R-:W-:-:S04]  /*03b0*/  @P2 FMUL R16, R16, 0.25 ;  /* 0x3e80000010102820 */ /* 0x000fc80000400000 */
[----:B------:R-:W-:-:S06]  /*03c0*/  @!P3 FMUL R16, R16, 16777216 ;  /* 0x4b8000001010b820 */ /* 0x000fcc0000400000 */
[----:B------:R-:W1:Y:S01]  /*03d0*/  MUFU.RCP R16, R16 ;  /* 0x0000001000107308 */ /* 0x000e620000001000 */
[----:B------:R-:W-:Y:S02]  /*03e0*/  FSEL R9, R9, 1, P2 ;  /* 0x3f80000009097808 */ /* 0x000fe40001000000 */
[----:B-----5:R-:W-:Y:S02]  /*03f0*/  SEL R2, R2, RZ, !P1 ;  /* 0x000000ff02027207 */ /* 0x020fe40004800000 */
[----:B------:R-:W-:Y:S02]  /*0400*/  SEL R3, R3, RZ, !P1 ;  /* 0x000000ff03037207 */ /* 0x000fe40004800000 */
[----:B--2---:R-:W-:Y:S01]  /*0410*/  @P1 SEL R2, R4, RZ, P0 ;  /* 0x000000ff04021207 */ /* 0x004fe20000000000 */
[----:B------:R-:W-:Y:S01]  /*0420*/  @!P3 FMUL R9, R9, 16777216 ;  /* 0x4b8000000909b820 */ /* 0x000fe20000400000 */
[----:B------:R-:W-:-:S03]  /*0430*/  @P1 SEL R3, R5, RZ, P0 ;  /* 0x000000ff05031207 */ /* 0x000fc60000000000 */
[C---:B------:R-:W-:Y:S02]  /*0440*/  FADD R4, -R8.reuse, R2 ;  /* 0x0000000208047221 */ /* 0x040fe40000000100 */
[----:B------:R-:W-:Y:S01]  /*0450*/  FADD R8, -R8, R3 ;  /* 0x0000000308087221 */ /* 0x000fe20000000100 */
[----:B-1----:R-:W-:-:S04]  /*0460*/  FMUL R9, R16, R9 ;  /* 0x0000000910097220 */ /* 0x002fc80000400000 */
[-C--:B------:R-:W-:Y:S01]  /*0470*/  FMUL R4, R4, R9.reuse ;  /* 0x0000000904047220 */ /* 0x080fe20000400000 */
[----:B------:R-:W-:-:S03]  /*0480*/  FMUL R8, R8, R9 ;  /* 0x0000000908087220 */ /* 0x000fc60000400000 */
[C-C-:B----4-:R-:W-:Y:S01]  /*0490*/  FFMA R4, R12.reuse, R4, R15.reuse ;  /* 0x000000040c047223 */ /* 0x150fe2000000000f */
[----:B------:R-:W-:-:S04]  /*04a0*/  FFMA R8, R12, R8, R15 ;  /* 0x000000080c087223 */ /* 0x000fc8000000000f */
[----:B------:R-:W-:Y:S02]  /*04b0*/  FSETP.GEU.AND P0, PT, R4, RZ, PT ;  /* 0x000000ff0400720b */ /* 0x000fe40003f0e000 */
[----:B------:R-:W-:Y:S01]  /*04c0*/  FSETP.GEU.AND P1, PT, R8, RZ, PT ;  /* 0x000000ff0800720b */ /* 0x000fe20003f2e000 */
[----:B0-----:R-:W-:Y:S01]  /*04d0*/  IMAD.WIDE R6, R0, 0x4, R6 ;  /* 0x0000000400067825 */ /* 0x001fe200078e0206 */
[----:B------:R-:W-:Y:S02]  /*04e0*/  FSEL R4, R4, RZ, P0 ;  /* 0x000000ff04047208 */ /* 0x000fe40000000000 */
[----:B------:R-:W-:Y:S01]  /*04f0*/  FSEL R5, R8, RZ, P1 ;  /* 0x000000ff08057208 */ /* 0x000fe20000800000 */
[----:B------:R-:W-:Y:S04]  /*0500*/  STG.E.64 desc[UR4][R10.64], R2 ;  /* 0x000000020a007986 */ /* 0x000fe8000c101b04 */
[----:B------:R-:W-:Y:S01]  /*0510*/  STG.E.64 desc[UR4][R6.64], R4 ;  /* 0x0000000406007986 */ /* 0x000fe2000c101b04 */
[----:B------:R-:W-:Y:S05]  /*0520*/  EXIT ;  /* 0x000000000000794d */ /* 0x000fea0003800000 */
.L_x_0:
[----:B------:R-:W-:-:S00]  /*0530*/  BRA `(.L_x_0) ;  /* 0xfffffffc00fc7947 */ /* 0x000fc0000383ffff */
[----:B------:R-:W-:-:S00]  /*0540*/  NOP ;  /* 0x0000000000007918 */ /* 0x000fc00000000000 */
        /* <DEDUP_REMOVED lines=11> */
.L_x_1:


//--------------------- .nv.global.init           --------------------------
	.section	.nv.global.init,"aw",@progbits
.nv.global.init:
	.type		_$_str,@object
	.size		_$_str,(_$_str_$_2 - _$_str)
_$_str:
        /*0000*/ 	.byte	0x5f, 0x5f, 0x43, 0x55, 0x44, 0x41, 0x5f, 0x46, 0x54, 0x5a, 0x00
	.type		_$_str_$_2,@object
	.size		_$_str_$_2,(.L_1 - _$_str_$_2)
_$_str_$_2:
        /*000b*/ 	.byte	0x5f, 0x5f, 0x43, 0x55, 0x44, 0x41, 0x5f, 0x50, 0x52, 0x45, 0x43, 0x5f, 0x53, 0x51, 0x52, 0x54
        /*001b*/ 	.byte	0x00
.L_1:


//--------------------- .nv.constant0.triton_poi_fused__native_batch_norm_legit_no_training_cat_relu_12 --------------------------
	.section	.nv.constant0.triton_poi_fused__native_batch_norm_legit_no_training_cat_relu_12,"a",@progbits
	.sectionflags	@""
	.align	4
.nv.constant0.triton_poi_fused__native_batch_norm_legit_no_training_cat_relu_12:
	.zero		596
